	.headerflags	@"EF_CUDA_TEXMODE_UNIFIED EF_CUDA_64BIT_ADDRESS EF_CUDA_ACCELERATORS EF_CUDA_SM90 EF_CUDA_VIRTUAL_SM(EF_CUDA_SM90)"
	.elftype	@"ET_EXEC"


//--------------------- .nv.info                  --------------------------
	.section	.nv.info,"",@"SHT_CUDA_INFO"
	.align	4


	//----- nvinfo : EIATTR_REGCOUNT
	.align		4
        /*0000*/ 	.byte	0x04, 0x2f
        /*0002*/ 	.short	(.L_3 - .L_2)
	.align		4
.L_2:
        /*0004*/ 	.word	index@(triton_poi_fused__native_batch_norm_legit_no_training_add_convolution_13)
        /*0008*/ 	.word	0x00000020


	//----- nvinfo : EIATTR_MIN_STACK_SIZE
	.align		4
.L_3:
        /*000c*/ 	.byte	0x04, 0x12
        /*000e*/ 	.short	(.L_5 - .L_4)
	.align		4
.L_4:
        /*0010*/ 	.word	index@(triton_poi_fused__native_batch_norm_legit_no_training_add_convolution_13)
        /*0014*/ 	.word	0x00000000


	//----- nvinfo : EIATTR_FRAME_SIZE
	.align		4
.L_5:
        /*0018*/ 	.byte	0x04, 0x11
        /*001a*/ 	.short	(.L_7 - .L_6)
	.align		4
.L_6:
        /*001c*/ 	.word	index@(triton_poi_fused__native_batch_norm_legit_no_training_add_convolution_13)
        /*0020*/ 	.word	0x00000000


	//----- nvinfo : EIATTR_MIN_STACK_SIZE
	.align		4
.L_7:
        /*0024*/ 	.byte	0x04, 0x12
        /*0026*/ 	.short	(.L_9 - .L_8)
	.align		4
.L_8:
        /*0028*/ 	.word	index@(triton_poi_fused__native_batch_norm_legit_no_training_add_convolution_13)
        /*002c*/ 	.word	0x00000000
.L_9:


//--------------------- .nv.info.triton_poi_fused__native_batch_norm_legit_no_training_add_convolution_13 --------------------------
	.section	.nv.info.triton_poi_fused__native_batch_norm_legit_no_training_add_convolution_13,"",@"SHT_CUDA_INFO"
	.sectionflags	@""
	.align	4


	//----- nvinfo : EIATTR_CUDA_API_VERSION
	.align		4
        /*0000*/ 	.byte	0x04, 0x37
        /*0002*/ 	.short	(.L_11 - .L_10)
.L_10:
        /*0004*/ 	.word	0x0000007c


	//----- nvinfo : EIATTR_KPARAM_INFO
	.align		4
.L_11:
        /*0008*/ 	.byte	0x04, 0x17
        /*000a*/ 	.short	(.L_13 - .L_12)
.L_12:
        /*000c*/ 	.word	0x00000000
        /*0010*/ 	.short	0x0007
        /*0012*/ 	.short	0x0038
        /*0014*/ 	.byte	0x00, 0xf0, 0x11, 0x00


	//----- nvinfo : EIATTR_KPARAM_INFO
	.align		4
.L_13:
        /*0018*/ 	.byte	0x04, 0x17
        /*001a*/ 	.short	(.L_15 - .L_14)
.L_14:
        /*001c*/ 	.word	0x00000000
        /*0020*/ 	.short	0x0006
        /*0022*/ 	.short	0x0030
        /*0024*/ 	.byte	0x00, 0xf4, 0x21, 0x00


	//----- nvinfo : EIATTR_KPARAM_INFO
	.align		4
.L_15:
        /*0028*/ 	.byte	0x04, 0x17
        /*002a*/ 	.short	(.L_17 - .L_16)
.L_16:
        /*002c*/ 	.word	0x00000000
        /*0030*/ 	.short	0x0005
        /*0032*/ 	.short	0x0028
        /*0034*/ 	.byte	0x00, 0xf4, 0x21, 0x00


	//----- nvinfo : EIATTR_KPARAM_INFO
	.align		4
.L_17:
        /*0038*/ 	.byte	0x04, 0x17
        /*003a*/ 	.short	(.L_19 - .L_18)
.L_18:
        /*003c*/ 	.word	0x00000000
        /*0040*/ 	.short	0x0004
        /*0042*/ 	.short	0x0020
        /*0044*/ 	.byte	0x00, 0xf4, 0x21, 0x00


	//----- nvinfo : EIATTR_KPARAM_INFO
	.align		4
.L_19:
        /*0048*/ 	.byte	0x04, 0x17
        /*004a*/ 	.short	(.L_21 - .L_20)
.L_20:
        /*004c*/ 	.word	0x00000000
        /*0050*/ 	.short	0x0003
        /*0052*/ 	.short	0x0018
        /*0054*/ 	.byte	0x00, 0xf4, 0x21, 0x00


	//----- nvinfo : EIATTR_KPARAM_INFO
	.align		4
.L_21:
        /*0058*/ 	.byte	0x04, 0x17
        /*005a*/ 	.short	(.L_23 - .L_22)
.L_22:
        /*005c*/ 	.word	0x00000000
        /*0060*/ 	.short	0x0002
        /*0062*/ 	.short	0x0010
        /*0064*/ 	.byte	0x00, 0xf4, 0x21, 0x00


	//----- nvinfo : EIATTR_KPARAM_INFO
	.align		4
.L_23:
        /*0068*/ 	.byte	0x04, 0x17
        /*006a*/ 	.short	(.L_25 - .L_24)
.L_24:
        /*006c*/ 	.word	0x00000000
        /*0070*/ 	.short	0x0001
        /*0072*/ 	.short	0x0008
        /*0074*/ 	.byte	0x00, 0xf4, 0x21, 0x00


	//----- nvinfo : EIATTR_KPARAM_INFO
	.align		4
.L_25:
        /*0078*/ 	.byte	0x04, 0x17
        /*007a*/ 	.short	(.L_27 - .L_26)
.L_26:
        /*007c*/ 	.word	0x00000000
        /*0080*/ 	.short	0x0000
        /*0082*/ 	.short	0x0000
        /*0084*/ 	.byte	0x00, 0xf4, 0x21, 0x00


	//----- nvinfo : EIATTR_SPARSE_MMA_MASK
	.align		4
.L_27:
        /*0088*/ 	.byte	0x03, 0x50
        /*008a*/ 	.short	0x0000


	//----- nvinfo : EIATTR_MAXREG_COUNT
	.align		4
        /*008c*/ 	.byte	0x03, 0x1b
        /*008e*/ 	.short	0x00ff


	//----- nvinfo : EIATTR_EXIT_INSTR_OFFSETS
	.align		4
        /*0090*/ 	.byte	0x04, 0x1c
        /*0092*/ 	.short	(.L_29 - .L_28)


	//   ....[0]....
.L_28:
        /*0094*/ 	.word	0x00000780


	//----- nvinfo : EIATTR_REQNTID
	.align		4
.L_29:
        /*0098*/ 	.byte	0x04, 0x10
        /*009a*/ 	.short	(.L_31 - .L_30)
.L_30:
        /*009c*/ 	.word	0x00000080
        /*00a0*/ 	.word	0x00000001
        /*00a4*/ 	.word	0x00000001


	//----- nvinfo : EIATTR_CBANK_PARAM_SIZE
	.align		4
.L_31:
        /*00a8*/ 	.byte	0x03, 0x19
        /*00aa*/ 	.short	0x003c


	//----- nvinfo : EIATTR_PARAM_CBANK
	.align		4
        /*00ac*/ 	.byte	0x04, 0x0a
        /*00ae*/ 	.short	(.L_33 - .L_32)
	.align		4
.L_32:
        /*00b0*/ 	.word	index@(.nv.constant0.triton_poi_fused__native_batch_norm_legit_no_training_add_convolution_13)
        /*00b4*/ 	.short	0x0210
        /*00b6*/ 	.short	0x003c


	//----- nvinfo : EIATTR_SW_WAR
	.align		4
.L_33:
        /*00b8*/ 	.byte	0x04, 0x36
        /*00ba*/ 	.short	(.L_35 - .L_34)
.L_34:
        /*00bc*/ 	.word	0x00000008
.L_35:


//--------------------- .nv.callgraph             --------------------------
	.section	.nv.callgraph,"",@"SHT_CUDA_CALLGRAPH"
	.align	4
	.sectionentsize	8
	.align		4
        /*0000*/ 	.word	0x00000000
	.align		4
        /*0004*/ 	.word	0xffffffff
	.align		4
        /*0008*/ 	.word	0x00000000
	.align		4
        /*000c*/ 	.word	0xfffffffe
	.align		4
        /*0010*/ 	.word	0x00000000
	.align		4
        /*0014*/ 	.word	0xfffffffd
	.align		4
        /*0018*/ 	.word	0x00000000
	.align		4
        /*001c*/ 	.word	0xfffffffc


//--------------------- .nv.constant4             --------------------------
	.section	.nv.constant4,"a",@progbits
	.align	8
	.align		8
.nv.constant4:
        /*0000*/ 	.dword	_$_str
	.align		8
        /*0008*/ 	.dword	_$_str_$_2


//--------------------- .text.triton_poi_fused__native_batch_norm_legit_no_training_add_convolution_13 --------------------------
	.section	.text.triton_poi_fused__native_batch_norm_legit_no_training_add_convolution_13,"ax",@progbits
	.align	128
        .global         triton_poi_fused__native_batch_norm_legit_no_training_add_convolution_13
        .type           triton_poi_fused__native_batch_norm_legit_no_training_add_convolution_13,@function
        .size           triton_poi_fused__native_batch_norm_legit_no_training_add_convolution_13,(.L_x_1 - triton_poi_fused__native_batch_norm_legit_no_training_add_convolution_13)
        .other          triton_poi_fused__native_batch_norm_legit_no_training_add_convolution_13,@"STO_CUDA_ENTRY STV_DEFAULT"
triton_poi_fused__native_batch_norm_legit_no_training_add_convolution_13:
.text.triton_poi_fused__native_batch_norm_legit_no_training_add_convolution_13:
[----:B------:R-:W-:Y:S01]  /*0000*/  LDC R1, c[0x0][0x28] ;  /* 0x00000a00ff017b82 */ /* 0x000fe20000000800 */
[----:B------:R-:W1:Y:S07]  /*0010*/  S2R R0, SR_TID.X ;  /* 0x0000000000007919 */ /* 0x000e6e0000002100 */
[----:B------:R-:W2:Y:S01]  /*0020*/  LDC.64 R20, c[0x0][0x230] ;  /* 0x00008c00ff147b82 */ /* 0x000ea20000000a00 */
[----:B------:R-:W-:Y:S01]  /*0030*/  ULDC.64 UR4, c[0x0][0x208] ;  /* 0x0000820000047ab9 */ /* 0x000fe20000000a00 */
[----:B------:R-:W3:Y:S06]  /*0040*/  S2R R3, SR_CTAID.X ;  /* 0x0000000000037919 */ /* 0x000eec0000002500 */
[----:B------:R-:W4:Y:S08]  /*0050*/  LDC.64 R12, c[0x0][0x220] ;  /* 0x00008800ff0c7b82 */ /* 0x000f300000000a00 */
[----:B------:R-:W5:Y:S08]  /*0060*/  LDC.64 R26, c[0x0][0x210] ;  /* 0x00008400ff1a7b82 */ /* 0x000f700000000a00 */
[----:B------:R-:W5:Y:S01]  /*0070*/  LDC.64 R4, c[0x0][0x228] ;  /* 0x00008a00ff047b82 */ /* 0x000f620000000a00 */
[----:B-1----:R-:W-:-:S02]  /*0080*/  SHF.L.U32 R0, R0, 0x2, RZ ;  /* 0x0000000200007819 */ /* 0x002fc400000006ff */
[----:B---3--:R-:W-:Y:S02]  /*0090*/  SHF.R.S32.HI R2, RZ, 0x15, R3 ;  /* 0x00000015ff027819 */ /* 0x008fe40000011403 */
[----:B------:R-:W-:Y:S02]  /*00a0*/  LOP3.LUT R0, R0, 0x1fc, RZ, 0xc0, !PT ;  /* 0x000001fc00007812 */ /* 0x000fe400078ec0ff */
[----:B------:R-:W-:Y:S02]  /*00b0*/  SGXT R2, R2, 0x1 ;  /* 0x000000010202781a */ /* 0x000fe40000000200 */
[----:B------:R-:W-:-:S04]  /*00c0*/  LEA R3, R3, R0, 0xa ;  /* 0x0000000003037211 */ /* 0x000fc800078e50ff */
[----:B------:R-:W-:-:S04]  /*00d0*/  LEA.HI R2, R2, R3, RZ, 0x9 ;  /* 0x0000000302027211 */ /* 0x000fc800078f48ff */
[----:B------:R-:W-:-:S04]  /*00e0*/  LOP3.LUT R2, R2, 0xfffffe00, RZ, 0xc0, !PT ;  /* 0xfffffe0002027812 */ /* 0x000fc800078ec0ff */
[----:B------:R-:W-:-:S05]  /*00f0*/  IADD3 R24, R3, -R2, RZ ;  /* 0x8000000203187210 */ /* 0x000fca0007ffe0ff */
[----:B--2---:R-:W-:-:S06]  /*0100*/  IMAD.WIDE R20, R24, 0x4, R20 ;  /* 0x0000000418147825 */ /* 0x004fcc00078e0214 */
[----:B------:R-:W2:Y:S01]  /*0110*/  LDG.E.EL.128 R20, desc[UR4][R20.64] ;  /* 0x0000000414147981 */ /* 0x000ea2000c2e1d00 */
[----:B----4-:R-:W-:-:S04]  /*0120*/  IMAD.WIDE R12, R24, 0x4, R12 ;  /* 0x00000004180c7825 */ /* 0x010fc800078e020c */
[----:B-----5:R-:W-:Y:S02]  /*0130*/  IMAD.WIDE R26, R3, 0x4, R26 ;  /* 0x00000004031a7825 */ /* 0x020fe400078e021a */
[----:B------:R-:W3:Y:S04]  /*0140*/  LDG.E.EL.128 R12, desc[UR4][R12.64] ;  /* 0x000000040c0c7981 */ /* 0x000ee8000c2e1d00 */
[----:B------:R-:W3:Y:S04]  /*0150*/  LDG.E.128 R8, desc[UR4][R26.64+0x800] ;  /* 0x000800041a087981 */ /* 0x000ee8000c1e1d00 */
[----:B------:R-:W4:Y:S01]  /*0160*/  LDG.E.128 R16, desc[UR4][R26.64] ;  /* 0x000000041a107981 */ /* 0x000f22000c1e1d00 */
[----:B0-----:R-:W-:-:S06]  /*0170*/  IMAD.WIDE R4, R24, 0x4, R4 ;  /* 0x0000000418047825 */ /* 0x001fcc00078e0204 */
[----:B------:R-:W5:Y:S01]  /*0180*/  LDG.E.EL.128 R4, desc[UR4][R4.64] ;  /* 0x0000000404047981 */ /* 0x000f62000c2e1d00 */
[----:B--2---:R-:W-:-:S04]  /*0190*/  FADD R2, R20, 9.9999997473787516356e-06 ;  /* 0x3727c5ac14027421 */ /* 0x004fc80000000000 */
[----:B------:R-:W0:Y:S01]  /*01a0*/  MUFU.SQRT R0, R2 ;  /* 0x0000000200007308 */ /* 0x000e220000002000 */
[----:B------:R-:W-:Y:S01]  /*01b0*/  FADD R21, R21, 9.9999997473787516356e-06 ;  /* 0x3727c5ac15157421 */ /* 0x000fe20000000000 */
[----:B------:R-:W-:Y:S01]  /*01c0*/  FADD R20, R22, 9.9999997473787516356e-06 ;  /* 0x3727c5ac16147421 */ /* 0x000fe20000000000 */
[----:B------:R-:W-:-:S05]  /*01d0*/  FADD R23, R23, 9.9999997473787516356e-06 ;  /* 0x3727c5ac17177421 */ /* 0x000fca0000000000 */
[----:B------:R-:W1:Y:S01]  /*01e0*/  MUFU.SQRT R21, R21 ;  /* 0x0000001500157308 */ /* 0x000e620000002000 */
[C---:B0-----:R-:W-:Y:S02]  /*01f0*/  FSETP.GT.AND P6, PT, R0.reuse, 8.50705917302346158658e+37, PT ;  /* 0x7e8000000000780b */ /* 0x041fe40003fc4000 */
[----:B------:R-:W-:-:S05]  /*0200*/  FSETP.GEU.AND P5, PT, R0, 1.175494350822287508e-38, PT ;  /* 0x008000000000780b */ /* 0x000fca0003fae000 */
[----:B------:R-:W0:Y:S08]  /*0210*/  MUFU.SQRT R20, R20 ;  /* 0x0000001400147308 */ /* 0x000e300000002000 */
[----:B------:R-:W2:Y:S01]  /*0220*/  MUFU.SQRT R23, R23 ;  /* 0x0000001700177308 */ /* 0x000ea20000002000 */
[C---:B-1----:R-:W-:Y:S01]  /*0230*/  FSETP.GT.AND P4, PT, R21.reuse, 8.50705917302346158658e+37, PT ;  /* 0x7e8000001500780b */ /* 0x042fe20003f84000 */
[----:B------:R-:W-:Y:S01]  /*0240*/  @P6 FMUL R0, R0, 0.25 ;  /* 0x3e80000000006820 */ /* 0x000fe20000400000 */
[----:B------:R-:W-:Y:S01]  /*0250*/  HFMA2.MMA R22, -RZ, RZ, 1.625, 0 ;  /* 0x3e800000ff167435 */ /* 0x000fe200000001ff */
[----:B------:R-:W-:-:S02]  /*0260*/  FSETP.GEU.AND P3, PT, R21, 1.175494350822287508e-38, PT ;  /* 0x008000001500780b */ /* 0x000fc40003f6e000 */
[----:B------:R-:W-:Y:S01]  /*0270*/  @!P5 FMUL R0, R0, 16777216 ;  /* 0x4b8000000000d820 */ /* 0x000fe20000400000 */
[C---:B0-----:R-:W-:Y:S02]  /*0280*/  FSETP.GT.AND P2, PT, R20.reuse, 8.50705917302346158658e+37, PT ;  /* 0x7e8000001400780b */ /* 0x041fe40003f44000 */
[----:B------:R-:W-:-:S03]  /*0290*/  FSETP.GEU.AND P0, PT, R20, 1.175494350822287508e-38, PT ;  /* 0x008000001400780b */ /* 0x000fc60003f0e000 */
[----:B------:R-:W0:Y:S01]  /*02a0*/  MUFU.RCP R0, R0 ;  /* 0x0000000000007308 */ /* 0x000e220000001000 */
[----:B--2---:R-:W-:Y:S01]  /*02b0*/  FSETP.GT.AND P1, PT, R23, 8.50705917302346158658e+37, PT ;  /* 0x7e8000001700780b */ /* 0x004fe20003f24000 */
[----:B------:R-:W-:Y:S01]  /*02c0*/  @P4 FMUL R21, R21, 0.25 ;  /* 0x3e80000015154820 */ /* 0x000fe20000400000 */
[----:B------:R-:W-:Y:S02]  /*02d0*/  FSEL R25, R22, 1, P6 ;  /* 0x3f80000016197808 */ /* 0x000fe40003000000 */
[----:B------:R-:W-:Y:S01]  /*02e0*/  FSETP.GEU.AND P6, PT, R23, 1.175494350822287508e-38, PT ;  /* 0x008000001700780b */ /* 0x000fe20003fce000 */
[----:B------:R-:W-:Y:S02]  /*02f0*/  @!P3 FMUL R21, R21, 16777216 ;  /* 0x4b8000001515b820 */ /* 0x000fe40000400000 */
[----:B------:R-:W-:Y:S01]  /*0300*/  @P2 FMUL R20, R20, 0.25 ;  /* 0x3e80000014142820 */ /* 0x000fe20000400000 */
[----:B------:R-:W-:Y:S01]  /*0310*/  @!P5 FMUL R25, R25, 16777216 ;  /* 0x4b8000001919d820 */ /* 0x000fe20000400000 */
[----:B------:R-:W1:Y:S02]  /*0320*/  MUFU.RCP R2, R21 ;  /* 0x0000001500027308 */ /* 0x000e640000001000 */
[----:B------:R-:W-:-:S02]  /*0330*/  @!P0 FMUL R20, R20, 16777216 ;  /* 0x4b80000014148820 */ /* 0x000fc40000400000 */
[----:B------:R-:W-:Y:S01]  /*0340*/  @P1 FMUL R23, R23, 0.25 ;  /* 0x3e80000017171820 */ /* 0x000fe20000400000 */
[----:B0-----:R-:W-:Y:S01]  /*0350*/  FMUL R0, R0, R25 ;  /* 0x0000001900007220 */ /* 0x001fe20000400000 */
[----:B------:R-:W-:Y:S02]  /*0360*/  FSEL R25, R22, 1, P4 ;  /* 0x3f80000016197808 */ /* 0x000fe40002000000 */
[----:B------:R-:W-:Y:S01]  /*0370*/  @!P6 FMUL R23, R23, 16777216 ;  /* 0x4b8000001717e820 */ /* 0x000fe20000400000 */
[----:B------:R-:W0:Y:S02]  /*0380*/  MUFU.RCP R20, R20 ;  /* 0x0000001400147308 */ /* 0x000e240000001000 */
[----:B------:R-:W-:-:S06]  /*0390*/  @!P3 FMUL R25, R25, 16777216 ;  /* 0x4b8000001919b820 */ /* 0x000fcc0000400000 */
[----:B------:R-:W2:Y:S01]  /*03a0*/  MUFU.RCP R23, R23 ;  /* 0x0000001700177308 */ /* 0x000ea20000001000 */
[----:B-1----:R-:W-:Y:S01]  /*03b0*/  FMUL R2, R2, R25 ;  /* 0x0000001902027220 */ /* 0x002fe20000400000 */
[C---:B------:R-:W-:Y:S02]  /*03c0*/  FSEL R25, R22.reuse, 1, P2 ;  /* 0x3f80000016197808 */ /* 0x040fe40001000000 */
[----:B------:R-:W-:Y:S01]  /*03d0*/  FSEL R22, R22, 1, P1 ;  /* 0x3f80000016167808 */ /* 0x000fe20000800000 */
[--C-:B---3--:R-:W-:Y:S02]  /*03e0*/  FADD R11, R11, R15.reuse ;  /* 0x0000000f0b0b7221 */ /* 0x108fe40000000000 */
[----:B------:R-:W-:Y:S02]  /*03f0*/  @!P0 FMUL R25, R25, 16777216 ;  /* 0x4b80000019198820 */ /* 0x000fe40000400000 */
[----:B------:R-:W-:Y:S01]  /*0400*/  @!P6 FMUL R22, R22, 16777216 ;  /* 0x4b8000001616e820 */ /* 0x000fe20000400000 */
[--C-:B------:R-:W-:Y:S01]  /*0410*/  FADD R10, R10, R14.reuse ;  /* 0x0000000e0a0a7221 */ /* 0x100fe20000000000 */
[----:B----4-:R-:W-:Y:S01]  /*0420*/  FADD R15, R19, R15 ;  /* 0x0000000f130f7221 */ /* 0x010fe20000000000 */
[----:B------:R-:W-:Y:S01]  /*0430*/  FADD R14, R18, R14 ;  /* 0x0000000e120e7221 */ /* 0x000fe20000000000 */
[----:B0-----:R-:W-:Y:S01]  /*0440*/  FMUL R21, R20, R25 ;  /* 0x0000001914157220 */ /* 0x001fe20000400000 */
[----:B------:R-:W0:Y:S01]  /*0450*/  LDC.64 R18, c[0x0][0x238] ;  /* 0x00008e00ff127b82 */ /* 0x000e220000000a00 */
[----:B--2---:R-:W-:-:S07]  /*0460*/  FMUL R20, R23, R22 ;  /* 0x0000001617147220 */ /* 0x004fce0000400000 */
[----:B------:R-:W1:Y:S01]  /*0470*/  LDC.64 R22, c[0x0][0x240] ;  /* 0x00009000ff167b82 */ /* 0x000e620000000a00 */
[--C-:B------:R-:W-:Y:S01]  /*0480*/  FADD R9, R9, R13.reuse ;  /* 0x0000000d09097221 */ /* 0x100fe20000000000 */
[--C-:B------:R-:W-:Y:S01]  /*0490*/  FADD R8, R8, R12.reuse ;  /* 0x0000000c08087221 */ /* 0x100fe20000000000 */
[----:B------:R-:W-:Y:S01]  /*04a0*/  FADD R13, R17, R13 ;  /* 0x0000000d110d7221 */ /* 0x000fe20000000000 */
[----:B------:R-:W-:Y:S01]  /*04b0*/  FADD R12, R16, R12 ;  /* 0x0000000c100c7221 */ /* 0x000fe20000000000 */
[----:B-----5:R-:W-:Y:S01]  /*04c0*/  FADD R28, -R6, R14 ;  /* 0x0000000e061c7221 */ /* 0x020fe20000000100 */
[----:B0-----:R-:W-:-:S04]  /*04d0*/  IMAD.WIDE R16, R24, 0x4, R18 ;  /* 0x0000000418107825 */ /* 0x001fc800078e0212 */
[C---:B------:R-:W-:Y:S01]  /*04e0*/  FADD R19, -R7.reuse, R15 ;  /* 0x0000000f07137221 */ /* 0x040fe20000000100 */
[----:B------:R-:W-:Y:S01]  /*04f0*/  FADD R7, -R7, R11 ;  /* 0x0000000b07077221 */ /* 0x000fe20000000100 */
[----:B------:R-:W-:Y:S01]  /*0500*/  FADD R18, -R6, R10 ;  /* 0x0000000a06127221 */ /* 0x000fe20000000100 */
[----:B-1----:R-:W-:-:S04]  /*0510*/  IMAD.WIDE R22, R24, 0x4, R22 ;  /* 0x0000000418167825 */ /* 0x002fc800078e0216 */
[-C--:B------:R-:W-:Y:S01]  /*0520*/  FMUL R24, R7, R20.reuse ;  /* 0x0000001407187220 */ /* 0x080fe20000400000 */
[----:B------:R-:W-:Y:S01]  /*0530*/  FMUL R6, R19, R20 ;  /* 0x0000001413067220 */ /* 0x000fe20000400000 */
[-C--:B------:R-:W-:Y:S01]  /*0540*/  FMUL R7, R28, R21.reuse ;  /* 0x000000151c077220 */ /* 0x080fe20000400000 */
[----:B------:R-:W-:Y:S01]  /*0550*/  FMUL R25, R18, R21 ;  /* 0x0000001512197220 */ /* 0x000fe20000400000 */
[----:B------:R-:W0:Y:S01]  /*0560*/  LDC.64 R28, c[0x0][0x218] ;  /* 0x00008600ff1c7b82 */ /* 0x000e220000000a00 */
[----:B------:R-:W2:Y:S04]  /*0570*/  LDG.E.EL.128 R16, desc[UR4][R16.64] ;  /* 0x0000000410107981 */ /* 0x000ea8000c2e1d00 */
[----:B------:R-:W2:Y:S01]  /*0580*/  LDG.E.EL.128 R20, desc[UR4][R22.64] ;  /* 0x0000000416147981 */ /* 0x000ea2000c2e1d00 */
[----:B0-----:R-:W-:-:S04]  /*0590*/  IMAD.WIDE R28, R3, 0x4, R28 ;  /* 0x00000004031c7825 */ /* 0x001fc800078e021c */
[C-C-:B--2---:R-:W-:Y:S01]  /*05a0*/  FFMA R6, R19.reuse, R6, R23.reuse ;  /* 0x0000000613067223 */ /* 0x144fe20000000017 */
[----:B------:R-:W-:Y:S01]  /*05b0*/  FFMA R24, R19, R24, R23 ;  /* 0x0000001813187223 */ /* 0x000fe20000000017 */
[C---:B------:R-:W-:Y:S01]  /*05c0*/  FADD R19, -R5.reuse, R13 ;  /* 0x0000000d05137221 */ /* 0x040fe20000000100 */
[----:B------:R-:W-:Y:S01]  /*05d0*/  FADD R5, -R5, R9 ;  /* 0x0000000905057221 */ /* 0x000fe20000000100 */
[C-C-:B------:R-:W-:Y:S01]  /*05e0*/  FFMA R7, R18.reuse, R7, R22.reuse ;  /* 0x0000000712077223 */ /* 0x140fe20000000016 */
[----:B------:R-:W-:Y:S01]  /*05f0*/  FFMA R25, R18, R25, R22 ;  /* 0x0000001912197223 */ /* 0x000fe20000000016 */
[-C--:B------:R-:W-:Y:S01]  /*0600*/  FMUL R18, R19, R2.reuse ;  /* 0x0000000213127220 */ /* 0x080fe20000400000 */
[----:B------:R-:W-:Y:S01]  /*0610*/  FMUL R22, R5, R2 ;  /* 0x0000000205167220 */ /* 0x000fe20000400000 */
[C---:B------:R-:W-:Y:S01]  /*0620*/  FADD R19, -R4.reuse, R8 ;  /* 0x0000000804137221 */ /* 0x040fe20000000100 */
[----:B------:R-:W-:-:S03]  /*0630*/  FADD R5, -R4, R12 ;  /* 0x0000000c04057221 */ /* 0x000fc60000000100 */
[-C--:B------:R-:W-:Y:S01]  /*0640*/  FMUL R19, R19, R0.reuse ;  /* 0x0000000013137220 */ /* 0x080fe20000400000 */
[----:B------:R-:W-:Y:S01]  /*0650*/  FMUL R5, R5, R0 ;  /* 0x0000000005057220 */ /* 0x000fe20000400000 */
[C-C-:B------:R-:W-:Y:S01]  /*0660*/  FFMA R2, R17.reuse, R18, R21.reuse ;  /* 0x0000001211027223 */ /* 0x140fe20000000015 */
[----:B------:R-:W-:Y:S01]  /*0670*/  FFMA R0, R17, R22, R21 ;  /* 0x0000001611007223 */ /* 0x000fe20000000015 */
[C-C-:B------:R-:W-:Y:S01]  /*0680*/  FFMA R3, R16.reuse, R19, R20.reuse ;  /* 0x0000001310037223 */ /* 0x140fe20000000014 */
[----:B------:R-:W-:Y:S02]  /*0690*/  FFMA R5, R16, R5, R20 ;  /* 0x0000000510057223 */ /* 0x000fe40000000014 */
[----:B------:R-:W2:Y:S04]  /*06a0*/  LDG.E.128 R20, desc[UR4][R28.64] ;  /* 0x000000041c147981 */ /* 0x000ea8000c1e1d00 */
[----:B------:R-:W3:Y:S04]  /*06b0*/  LDG.E.128 R16, desc[UR4][R28.64+0x800] ;  /* 0x000800041c107981 */ /* 0x000ee8000c1e1d00 */
[----:B------:R-:W-:Y:S04]  /*06c0*/  STG.E.128 desc[UR4][R26.64], R12 ;  /* 0x0000000c1a007986 */ /* 0x000fe8000c101d04 */
[----:B------:R-:W-:Y:S01]  /*06d0*/  STG.E.128 desc[UR4][R26.64+0x800], R8 ;  /* 0x000800081a007986 */ /* 0x000fe2000c101d04 */
[----:B--2---:R-:W-:Y:S01]  /*06e0*/  FADD R20, R20, R5 ;  /* 0x0000000514147221 */ /* 0x004fe20000000000 */
[----:B------:R-:W-:Y:S01]  /*06f0*/  FADD R21, R21, R2 ;  /* 0x0000000215157221 */ /* 0x000fe20000000000 */
[----:B------:R-:W-:Y:S01]  /*0700*/  FADD R22, R22, R7 ;  /* 0x0000000716167221 */ /* 0x000fe20000000000 */
[----:B------:R-:W-:Y:S01]  /*0710*/  FADD R23, R23, R6 ;  /* 0x0000000617177221 */ /* 0x000fe20000000000 */
[----:B---3--:R-:W-:Y:S01]  /*0720*/  FADD R16, R16, R3 ;  /* 0x0000000310107221 */ /* 0x008fe20000000000 */
[----:B------:R-:W-:Y:S01]  /*0730*/  FADD R17, R17, R0 ;  /* 0x0000000011117221 */ /* 0x000fe20000000000 */
[----:B------:R-:W-:Y:S01]  /*0740*/  FADD R18, R18, R25 ;  /* 0x0000001912127221 */ /* 0x000fe20000000000 */
[----:B------:R-:W-:Y:S01]  /*0750*/  FADD R19, R19, R24 ;  /* 0x0000001813137221 */ /* 0x000fe20000000000 */
[----:B------:R-:W-:Y:S04]  /*0760*/  STG.E.128 desc[UR4][R28.64], R20 ;  /* 0x000000141c007986 */ /* 0x000fe8000c101d04 */
[----:B------:R-:W-:Y:S01]  /*0770*/  STG.E.128 desc[UR4][R28.64+0x800], R16 ;  /* 0x000800101c007986 */ /* 0x000fe2000c101d04 */
[----:B------:R-:W-:Y:S05]  /*0780*/  EXIT ;  /* 0x000000000000794d */ /* 0x000fea0003800000 */
.L_x_0:
[----:B------:R-:W-:-:S00]  /*0790*/  BRA `(.L_x_0) ;  /* 0xfffffffc00fc7947 */ /* 0x000fc0000383ffff */
[----:B------:R-:W-:-:S00]  /*07a0*/  NOP ;  /* 0x0000000000007918 */ /* 0x000fc00000000000 */
        /* <DEDUP_REMOVED lines=13> */
.L_x_1:


//--------------------- .nv.global.init           --------------------------
	.section	.nv.global.init,"aw",@progbits
.nv.global.init:
	.type		_$_str,@object
	.size		_$_str,(_$_str_$_2 - _$_str)
_$_str:
        /*0000*/ 	.byte	0x5f, 0x5f, 0x43, 0x55, 0x44, 0x41, 0x5f, 0x46, 0x54, 0x5a, 0x00
	.type		_$_str_$_2,@object
	.size		_$_str_$_2,(.L_1 - _$_str_$_2)
_$_str_$_2:
        /*000b*/ 	.byte	0x5f, 0x5f, 0x43, 0x55, 0x44, 0x41, 0x5f, 0x50, 0x52, 0x45, 0x43, 0x5f, 0x53, 0x51, 0x52, 0x54
        /*001b*/ 	.byte	0x00
.L_1:


//--------------------- .nv.constant0.triton_poi_fused__native_batch_norm_legit_no_training_add_convolution_13 --------------------------
	.section	.nv.constant0.triton_poi_fused__native_batch_norm_legit_no_training_add_convolution_13,"a",@progbits
	.sectionflags	@""
	.align	4
.nv.constant0.triton_poi_fused__native_batch_norm_legit_no_training_add_convolution_13:
	.zero		588
